	.headerflags	@"EF_CUDA_TEXMODE_UNIFIED EF_CUDA_64BIT_ADDRESS EF_CUDA_ACCELERATORS EF_CUDA_SM90 EF_CUDA_VIRTUAL_SM(EF_CUDA_SM90)"
	.elftype	@"ET_EXEC"


//--------------------- .nv.info                  --------------------------
	.section	.nv.info,"",@"SHT_CUDA_INFO"
	.align	4


	//----- nvinfo : EIATTR_REGCOUNT
	.align		4
        /*0000*/ 	.byte	0x04, 0x2f
        /*0002*/ 	.short	(.L_2 - .L_1)
	.align		4
.L_1:
        /*0004*/ 	.word	index@(triton_poi_fused__to_copy_add_arange_clamp_floor_mul_sub_1)
        /*0008*/ 	.word	0x0000000a


	//----- nvinfo : EIATTR_MIN_STACK_SIZE
	.align		4
.L_2:
        /*000c*/ 	.byte	0x04, 0x12
        /*000e*/ 	.short	(.L_4 - .L_3)
	.align		4
.L_3:
        /*0010*/ 	.word	index@(triton_poi_fused__to_copy_add_arange_clamp_floor_mul_sub_1)
        /*0014*/ 	.word	0x00000000


	//----- nvinfo : EIATTR_FRAME_SIZE
	.align		4
.L_4:
        /*0018*/ 	.byte	0x04, 0x11
        /*001a*/ 	.short	(.L_6 - .L_5)
	.align		4
.L_5:
        /*001c*/ 	.word	index@(triton_poi_fused__to_copy_add_arange_clamp_floor_mul_sub_1)
        /*0020*/ 	.word	0x00000000


	//----- nvinfo : EIATTR_MIN_STACK_SIZE
	.align		4
.L_6:
        /*0024*/ 	.byte	0x04, 0x12
        /*0026*/ 	.short	(.L_8 - .L_7)
	.align		4
.L_7:
        /*0028*/ 	.word	index@(triton_poi_fused__to_copy_add_arange_clamp_floor_mul_sub_1)
        /*002c*/ 	.word	0x00000000
.L_8:


//--------------------- .nv.info.triton_poi_fused__to_copy_add_arange_clamp_floor_mul_sub_1 --------------------------
	.section	.nv.info.triton_poi_fused__to_copy_add_arange_clamp_floor_mul_sub_1,"",@"SHT_CUDA_INFO"
	.sectionflags	@""
	.align	4


	//----- nvinfo : EIATTR_CUDA_API_VERSION
	.align		4
        /*0000*/ 	.byte	0x04, 0x37
        /*0002*/ 	.short	(.L_10 - .L_9)
.L_9:
        /*0004*/ 	.word	0x0000007c


	//----- nvinfo : EIATTR_KPARAM_INFO
	.align		4
.L_10:
        /*0008*/ 	.byte	0x04, 0x17
        /*000a*/ 	.short	(.L_12 - .L_11)
.L_11:
        /*000c*/ 	.word	0x00000000
        /*0010*/ 	.short	0x0001
        /*0012*/ 	.short	0x0008
        /*0014*/ 	.byte	0x00, 0xf0, 0x11, 0x00


	//----- nvinfo : EIATTR_KPARAM_INFO
	.align		4
.L_12:
        /*0018*/ 	.byte	0x04, 0x17
        /*001a*/ 	.short	(.L_14 - .L_13)
.L_13:
        /*001c*/ 	.word	0x00000000
        /*0020*/ 	.short	0x0000
        /*0022*/ 	.short	0x0000
        /*0024*/ 	.byte	0x00, 0xf4, 0x21, 0x00


	//----- nvinfo : EIATTR_SPARSE_MMA_MASK
	.align		4
.L_14:
        /*0028*/ 	.byte	0x03, 0x50
        /*002a*/ 	.short	0x0000


	//----- nvinfo : EIATTR_MAXREG_COUNT
	.align		4
        /*002c*/ 	.byte	0x03, 0x1b
        /*002e*/ 	.short	0x00ff


	//----- nvinfo : EIATTR_EXIT_INSTR_OFFSETS
	.align		4
        /*0030*/ 	.byte	0x04, 0x1c
        /*0032*/ 	.short	(.L_16 - .L_15)


	//   ....[0]....
.L_15:
        /*0034*/ 	.word	0x00000100


	//   ....[1]....
        /*0038*/ 	.word	0x00000140


	//----- nvinfo : EIATTR_REQNTID
	.align		4
.L_16:
        /*003c*/ 	.byte	0x04, 0x10
        /*003e*/ 	.short	(.L_18 - .L_17)
.L_17:
        /*0040*/ 	.word	0x00000020
        /*0044*/ 	.word	0x00000001
        /*0048*/ 	.word	0x00000001


	//----- nvinfo : EIATTR_CBANK_PARAM_SIZE
	.align		4
.L_18:
        /*004c*/ 	.byte	0x03, 0x19
        /*004e*/ 	.short	0x000c


	//----- nvinfo : EIATTR_PARAM_CBANK
	.align		4
        /*0050*/ 	.byte	0x04, 0x0a
        /*0052*/ 	.short	(.L_20 - .L_19)
	.align		4
.L_19:
        /*0054*/ 	.word	index@(.nv.constant0.triton_poi_fused__to_copy_add_arange_clamp_floor_mul_sub_1)
        /*0058*/ 	.short	0x0210
        /*005a*/ 	.short	0x000c


	//----- nvinfo : EIATTR_SW_WAR
	.align		4
.L_20:
        /*005c*/ 	.byte	0x04, 0x36
        /*005e*/ 	.short	(.L_22 - .L_21)
.L_21:
        /*0060*/ 	.word	0x00000008
.L_22:


//--------------------- .nv.callgraph             --------------------------
	.section	.nv.callgraph,"",@"SHT_CUDA_CALLGRAPH"
	.align	4
	.sectionentsize	8
	.align		4
        /*0000*/ 	.word	0x00000000
	.align		4
        /*0004*/ 	.word	0xffffffff
	.align		4
        /*0008*/ 	.word	0x00000000
	.align		4
        /*000c*/ 	.word	0xfffffffe
	.align		4
        /*0010*/ 	.word	0x00000000
	.align		4
        /*0014*/ 	.word	0xfffffffd
	.align		4
        /*0018*/ 	.word	0x00000000
	.align		4
        /*001c*/ 	.word	0xfffffffc


//--------------------- .nv.constant4             --------------------------
	.section	.nv.constant4,"a",@progbits
	.align	8
	.align		8
.nv.constant4:
        /*0000*/ 	.dword	_$_str


//--------------------- .text.triton_poi_fused__to_copy_add_arange_clamp_floor_mul_sub_1 --------------------------
	.section	.text.triton_poi_fused__to_copy_add_arange_clamp_floor_mul_sub_1,"ax",@progbits
	.align	128
        .global         triton_poi_fused__to_copy_add_arange_clamp_floor_mul_sub_1
        .type           triton_poi_fused__to_copy_add_arange_clamp_floor_mul_sub_1,@function
        .size           triton_poi_fused__to_copy_add_arange_clamp_floor_mul_sub_1,(.L_x_1 - triton_poi_fused__to_copy_add_arange_clamp_floor_mul_sub_1)
        .other          triton_poi_fused__to_copy_add_arange_clamp_floor_mul_sub_1,@"STO_CUDA_ENTRY STV_DEFAULT"
triton_poi_fused__to_copy_add_arange_clamp_floor_mul_sub_1:
.text.triton_poi_fused__to_copy_add_arange_clamp_floor_mul_sub_1:
[----:B------:R-:W0:Y:S02]  /*0000*/  LDC R1, c[0x0][0x28] ;  /* 0x00000a00ff017b82 */ /* 0x000e240000000800 */
[----:B------:R-:W1:Y:S01]  /*0010*/  S2R R2, SR_TID.X ;  /* 0x0000000000027919 */ /* 0x000e620000002100 */
[----:B------:R-:W-:Y:S01]  /*0020*/  IMAD.MOV.U32 R7, RZ, RZ, 0x3f600000 ;  /* 0x3f600000ff077424 */ /* 0x000fe200078e00ff */
[----:B------:R-:W2:Y:S01]  /*0030*/  LDC.64 R4, c[0x0][0x210] ;  /* 0x00008400ff047b82 */ /* 0x000ea20000000a00 */
[----:B------:R-:W3:Y:S01]  /*0040*/  S2R R3, SR_CTAID.X ;  /* 0x0000000000037919 */ /* 0x000ee20000002500 */
[C---:B-1----:R-:W-:Y:S02]  /*0050*/  LOP3.LUT R0, R2.reuse, 0xf, RZ, 0xc0, !PT ;  /* 0x0000000f02007812 */ /* 0x042fe400078ec0ff */
[----:B------:R-:W-:-:S03]  /*0060*/  LOP3.LUT P0, RZ, R2, 0x10, RZ, 0xc0, !PT ;  /* 0x0000001002ff7812 */ /* 0x000fc6000780c0ff */
[----:B---3--:R-:W-:-:S04]  /*0070*/  IMAD R3, R3, 0x10, R0 ;  /* 0x0000001003037824 */ /* 0x008fc800078e0200 */
[C---:B--2---:R-:W-:Y:S01]  /*0080*/  IMAD.WIDE R4, R3.reuse, 0x8, R4 ;  /* 0x0000000803047825 */ /* 0x044fe200078e0204 */
[----:B------:R-:W-:Y:S02]  /*0090*/  I2FP.F32.S32 R0, R3 ;  /* 0x0000000300007245 */ /* 0x000fe40000201400 */
[----:B------:R-:W-:-:S03]  /*00a0*/  ISETP.LT.AND P0, PT, R3, 0x10, !P0 ;  /* 0x000000100300780c */ /* 0x000fc60004701270 */
[----:B------:R-:W-:-:S04]  /*00b0*/  FADD R0, R0, 0.5 ;  /* 0x3f00000000007421 */ /* 0x000fc80000000000 */
[----:B------:R-:W-:-:S06]  /*00c0*/  FFMA R0, R0, R7, -0.5 ;  /* 0xbf00000000007423 */ /* 0x000fcc0000000007 */
[----:B------:R-:W1:Y:S02]  /*00d0*/  F2I.FTZ.FLOOR.NTZ R0, R0 ;  /* 0x0000000000007305 */ /* 0x000e640000217100 */
[----:B-1----:R-:W-:-:S04]  /*00e0*/  VIMNMX R2, RZ, R0, !PT ;  /* 0x00000000ff027248 */ /* 0x002fc80007fe0100 */
[----:B------:R-:W-:Y:S01]  /*00f0*/  VIMNMX R2, R2, 0xd, PT ;  /* 0x0000000d02027848 */ /* 0x000fe20003fe0100 */
[----:B------:R-:W-:Y:S06]  /*0100*/  @!P0 EXIT ;  /* 0x000000000000894d */ /* 0x000fec0003800000 */
[----:B------:R-:W-:Y:S01]  /*0110*/  IMAD.MOV.U32 R3, RZ, RZ, RZ ;  /* 0x000000ffff037224 */ /* 0x000fe200078e00ff */
[----:B------:R-:W-:-:S04]  /*0120*/  ULDC.64 UR4, c[0x0][0x208] ;  /* 0x0000820000047ab9 */ /* 0x000fc80000000a00 */
[----:B------:R-:W-:Y:S01]  /*0130*/  STG.E.64 desc[UR4][R4.64], R2 ;  /* 0x0000000204007986 */ /* 0x000fe2000c101b04 */
[----:B------:R-:W-:Y:S05]  /*0140*/  EXIT ;  /* 0x000000000000794d */ /* 0x000fea0003800000 */
.L_x_0:
[----:B------:R-:W-:-:S00]  /*0150*/  BRA `(.L_x_0) ;  /* 0xfffffffc00fc7947 */ /* 0x000fc0000383ffff */
[----:B------:R-:W-:-:S00]  /*0160*/  NOP ;  /* 0x0000000000007918 */ /* 0x000fc00000000000 */
        /* <DEDUP_REMOVED lines=9> */
.L_x_1:


//--------------------- .nv.global.init           --------------------------
	.section	.nv.global.init,"aw",@progbits
.nv.global.init:
	.type		_$_str,@object
	.size		_$_str,(.L_0 - _$_str)
_$_str:
        /*0000*/ 	.byte	0x5f, 0x5f, 0x43, 0x55, 0x44, 0x41, 0x5f, 0x46, 0x54, 0x5a, 0x00
.L_0:


//--------------------- .nv.constant0.triton_poi_fused__to_copy_add_arange_clamp_floor_mul_sub_1 --------------------------
	.section	.nv.constant0.triton_poi_fused__to_copy_add_arange_clamp_floor_mul_sub_1,"a",@progbits
	.sectionflags	@""
	.align	4
.nv.constant0.triton_poi_fused__to_copy_add_arange_clamp_floor_mul_sub_1:
	.zero		540
